//
// Generated by NVIDIA NVVM Compiler
//
// Compiler Build ID: CL-36424714
// Cuda compilation tools, release 13.0, V13.0.88
// Based on NVVM 20.0.0
//

.version 9.0
.target sm_100
.address_size 64

	// .globl	_Z24unique_gid_2DcalculationPi
.extern .func  (.param .b32 func_retval0) vprintf
(
	.param .b64 vprintf_param_0,
	.param .b64 vprintf_param_1
)
;
.global .align 1 .b8 $str[76] = {98, 108, 111, 99, 107, 73, 100, 120, 46, 120, 58, 32, 37, 100, 44, 98, 108, 111, 99, 107, 73, 100, 120, 46, 121, 58, 32, 37, 100, 44, 32, 116, 104, 114, 101, 97, 100, 73, 100, 120, 46, 120, 32, 58, 32, 37, 100, 44, 32, 103, 105, 100, 32, 58, 32, 37, 100, 44, 32, 45, 32, 32, 118, 97, 108, 117, 101, 32, 58, 32, 37, 100, 32, 10, 32};

.visible .entry _Z24unique_gid_2DcalculationPi(
	.param .u64 .ptr .align 1 _Z24unique_gid_2DcalculationPi_param_0
)
{
	.local .align 8 .b8 	__local_depot0[24];
	.reg .b64 	%SP;
	.reg .b64 	%SPL;
	.reg .b32 	%r<11>;
	.reg .b64 	%rd<9>;

	mov.u64 	%SPL, __local_depot0;
	cvta.local.u64 	%SP, %SPL;
	ld.param.u64 	%rd1, [_Z24unique_gid_2DcalculationPi_param_0];
	cvta.to.global.u64 	%rd2, %rd1;
	add.u64 	%rd3, %SP, 0;
	add.u64 	%rd4, %SPL, 0;
	mov.u32 	%r1, %tid.x;
	mov.u32 	%r2, %ctaid.x;
	mov.u32 	%r3, %ntid.x;
	mov.u32 	%r4, %nctaid.x;
	mov.u32 	%r5, %ctaid.y;
	mad.lo.s32 	%r6, %r5, %r4, %r2;
	mad.lo.s32 	%r7, %r6, %r3, %r1;
	mul.wide.s32 	%rd5, %r7, 4;
	add.s64 	%rd6, %rd2, %rd5;
	ld.global.u32 	%r8, [%rd6];
	st.local.v2.u32 	[%rd4], {%r2, %r5};
	st.local.v2.u32 	[%rd4+8], {%r1, %r7};
	st.local.u32 	[%rd4+16], %r8;
	mov.u64 	%rd7, $str;
	cvta.global.u64 	%rd8, %rd7;
	{ // callseq 0, 0
	.param .b64 param0;
	st.param.b64 	[param0], %rd8;
	.param .b64 param1;
	st.param.b64 	[param1], %rd3;
	.param .b32 retval0;
	call.uni (retval0), 
	vprintf, 
	(
	param0, 
	param1
	);
	ld.param.b32 	%r9, [retval0];
	} // callseq 0
	ret;

}


// ===== COMPILED SASS (sm_100) =====

	.target	sm_100

	.elftype	@"ET_EXEC"


//--------------------- .note.nv.tkinfo           --------------------------
	.section	.note.nv.tkinfo,"",@"SHT_NOTE"
	.sectionflags	@"SHF_NOTE_NV_TKINFO"
	.tkinfo
        /*0018*/ 	.word	0x00000002
        /*0030*/ 	.string	""
        /*0030*/ 	.string	"ptxas"
        /*0030*/ 	.string	"Cuda compilation tools, release 13.0, V13.0.88"
        /*0030*/ 	.string	"Build cuda_13.0.r13.0/compiler.36424714_0"
        /*0030*/ 	.string	"-arch sm_100 -m 64 "



//--------------------- .note.nv.cuinfo           --------------------------
	.section	.note.nv.cuinfo,"",@"SHT_NOTE"
	.sectionflags	@"SHF_NOTE_NV_CUINFO"
        /*0018*/ 	.short	0x0002
        /*001a*/ 	.short	0x0064
        /*001c*/ 	.short	0x0082
	.zero		2


//--------------------- .nv.info                  --------------------------
	.section	.nv.info,"",@"SHT_CUDA_INFO"
	.align	4


	//----- nvinfo : EIATTR_REGCOUNT
	.align		4
        /*0000*/ 	.byte	0x04, 0x2f
        /*0002*/ 	.short	(.L_2 - .L_1)
	.align		4
.L_1:
        /*0004*/ 	.word	index@(_Z24unique_gid_2DcalculationPi)
        /*0008*/ 	.word	0x00000018


	//----- nvinfo : EIATTR_FRAME_SIZE
	.align		4
.L_2:
        /*000c*/ 	.byte	0x04, 0x11
        /*000e*/ 	.short	(.L_4 - .L_3)
	.align		4
.L_3:
        /*0010*/ 	.word	index@(_Z24unique_gid_2DcalculationPi)
        /*0014*/ 	.word	0x00000018


	//----- nvinfo : EIATTR_MIN_STACK_SIZE
	.align		4
.L_4:
        /*0018*/ 	.byte	0x04, 0x12
        /*001a*/ 	.short	(.L_6 - .L_5)
	.align		4
.L_5:
        /*001c*/ 	.word	index@(_Z24unique_gid_2DcalculationPi)
        /*0020*/ 	.word	0x00000018
.L_6:


//--------------------- .nv.compat                --------------------------
	.section	.nv.compat,"",@"SHT_CUDA_COMPAT_INFO"
	.align	4
        /*0000*/ 	.byte	0x02, 0x09, 0x00, 0x00, 0x02, 0x02, 0x01, 0x00, 0x02, 0x05, 0x05, 0x00, 0x03, 0x07, 0x01, 0x01
        /*0010*/ 	.byte	0x02, 0x03, 0x00, 0x00, 0x02, 0x06, 0x01, 0x00, 0x04, 0x0b, 0x08, 0x00, 0x09, 0x00, 0x00, 0x00
        /*0020*/ 	.byte	0x00, 0x00, 0x00, 0x00


//--------------------- .nv.info._Z24unique_gid_2DcalculationPi --------------------------
	.section	.nv.info._Z24unique_gid_2DcalculationPi,"",@"SHT_CUDA_INFO"
	.sectionflags	@""
	.align	4


	//----- nvinfo : EIATTR_CUDA_API_VERSION
	.align		4
        /*0000*/ 	.byte	0x04, 0x37
        /*0002*/ 	.short	(.L_8 - .L_7)
.L_7:
        /*0004*/ 	.word	0x00000082


	//----- nvinfo : EIATTR_KPARAM_INFO
	.align		4
.L_8:
        /*0008*/ 	.byte	0x04, 0x17
        /*000a*/ 	.short	(.L_10 - .L_9)
.L_9:
        /*000c*/ 	.word	0x00000000
        /*0010*/ 	.short	0x0000
        /*0012*/ 	.short	0x0000
        /*0014*/ 	.byte	0x00, 0xf5, 0x21, 0x00


	//----- nvinfo : EIATTR_SPARSE_MMA_MASK
	.align		4
.L_10:
        /*0018*/ 	.byte	0x03, 0x50
        /*001a*/ 	.short	0x0000


	//----- nvinfo : EIATTR_MAXREG_COUNT
	.align		4
        /*001c*/ 	.byte	0x03, 0x1b
        /*001e*/ 	.short	0x00ff


	//----- nvinfo : EIATTR_EXTERNS
	.align		4
        /*0020*/ 	.byte	0x04, 0x0f
        /*0022*/ 	.short	(.L_12 - .L_11)


	//   ....[0]....
	.align		4
.L_11:
        /*0024*/ 	.word	index@(vprintf)


	//----- nvinfo : EIATTR_MERCURY_ISA_VERSION
	.align		4
.L_12:
        /*0028*/ 	.byte	0x03, 0x5f
        /*002a*/ 	.short	0x0101


	//----- nvinfo : EIATTR_VRC_CTA_INIT_COUNT
	.align		4
        /*002c*/ 	.byte	0x02, 0x4a
	.zero		1
	.zero		1


	//----- nvinfo : EIATTR_SYSCALL_OFFSETS
	.align		4
        /*0030*/ 	.byte	0x04, 0x46
        /*0032*/ 	.short	(.L_14 - .L_13)


	//   ....[0]....
.L_13:
        /*0034*/ 	.word	0x000001a0


	//----- nvinfo : EIATTR_EXIT_INSTR_OFFSETS
	.align		4
.L_14:
        /*0038*/ 	.byte	0x04, 0x1c
        /*003a*/ 	.short	(.L_16 - .L_15)


	//   ....[0]....
.L_15:
        /*003c*/ 	.word	0x000001b0


	//----- nvinfo : EIATTR_CBANK_PARAM_SIZE
	.align		4
.L_16:
        /*0040*/ 	.byte	0x03, 0x19
        /*0042*/ 	.short	0x0008


	//----- nvinfo : EIATTR_PARAM_CBANK
	.align		4
        /*0044*/ 	.byte	0x04, 0x0a
        /*0046*/ 	.short	(.L_18 - .L_17)
	.align		4
.L_17:
        /*0048*/ 	.word	index@(.nv.constant0._Z24unique_gid_2DcalculationPi)
        /*004c*/ 	.short	0x0380
        /*004e*/ 	.short	0x0008


	//----- nvinfo : EIATTR_SW_WAR
	.align		4
.L_18:
        /*0050*/ 	.byte	0x04, 0x36
        /*0052*/ 	.short	(.L_20 - .L_19)
.L_19:
        /*0054*/ 	.word	0x00000008
.L_20:


//--------------------- .nv.callgraph             --------------------------
	.section	.nv.callgraph,"",@"SHT_CUDA_CALLGRAPH"
	.align	4
	.sectionentsize	8
	.align		4
        /*0000*/ 	.word	0x00000000
	.align		4
        /*0004*/ 	.word	0xffffffff
	.align		4
        /*0008*/ 	.word	index@(_Z24unique_gid_2DcalculationPi)
	.align		4
        /*000c*/ 	.word	index@(vprintf)
	.align		4
        /*0010*/ 	.word	0x00000000
	.align		4
        /*0014*/ 	.word	0xfffffffe
	.align		4
        /*0018*/ 	.word	0x00000000
	.align		4
        /*001c*/ 	.word	0xfffffffd
	.align		4
        /*0020*/ 	.word	0x00000000
	.align		4
        /*0024*/ 	.word	0xfffffffc


//--------------------- .nv.constant4             --------------------------
	.section	.nv.constant4,"a",@progbits
	.align	8
	.align		8
.nv.constant4:
        /*0000*/ 	.dword	vprintf
	.align		8
        /*0008*/ 	.dword	$str


//--------------------- .text._Z24unique_gid_2DcalculationPi --------------------------
	.section	.text._Z24unique_gid_2DcalculationPi,"ax",@progbits
	.align	128
        .global         _Z24unique_gid_2DcalculationPi
        .type           _Z24unique_gid_2DcalculationPi,@function
        .size           _Z24unique_gid_2DcalculationPi,(.L_x_2 - _Z24unique_gid_2DcalculationPi)
        .other          _Z24unique_gid_2DcalculationPi,@"STO_CUDA_ENTRY STV_DEFAULT"
_Z24unique_gid_2DcalculationPi:
.text._Z24unique_gid_2DcalculationPi:
[----:B------:R-:W0:Y:S01]  /*0000*/  LDC R1, c[0x0][0x37c] ;  /* 0x0000df00ff017b82 */ /* 0x000e220000000800 */
[----:B------:R-:W1:Y:S01]  /*0010*/  S2R R12, SR_CTAID.X ;  /* 0x00000000000c7919 */ /* 0x000e620000002500 */
[----:B------:R-:W2:Y:S06]  /*0020*/  LDCU UR6, c[0x0][0x2fc] ;  /* 0x00005f80ff0677ac */ /* 0x000eac0008000800 */
[----:B------:R-:W3:Y:S01]  /*0030*/  LDC.64 R2, c[0x0][0x380] ;  /* 0x0000e000ff027b82 */ /* 0x000ee20000000a00 */
[----:B0-----:R-:W-:Y:S01]  /*0040*/  VIADD R1, R1, 0xffffffe8 ;  /* 0xffffffe801017836 */ /* 0x001fe20000000000 */
[----:B------:R-:W1:Y:S01]  /*0050*/  S2R R13, SR_CTAID.Y ;  /* 0x00000000000d7919 */ /* 0x000e620000002600 */
[----:B------:R-:W0:Y:S01]  /*0060*/  LDCU UR7, c[0x0][0x360] ;  /* 0x00006c00ff0777ac */ /* 0x000e220008000800 */
[----:B------:R-:W0:Y:S01]  /*0070*/  S2R R10, SR_TID.X ;  /* 0x00000000000a7919 */ /* 0x000e220000002100 */
[----:B------:R-:W1:Y:S01]  /*0080*/  LDCU UR8, c[0x0][0x370] ;  /* 0x00006e00ff0877ac */ /* 0x000e620008000800 */
[----:B------:R-:W4:Y:S01]  /*0090*/  LDCU.64 UR4, c[0x0][0x358] ;  /* 0x00006b00ff0477ac */ /* 0x000f220008000a00 */
[----:B-1----:R-:W-:Y:S01]  /*00a0*/  IMAD R11, R13, UR8, R12 ;  /* 0x000000080d0b7c24 */ /* 0x002fe2000f8e020c */
[----:B------:R-:W-:Y:S01]  /*00b0*/  MOV R0, 0x0 ;  /* 0x0000000000007802 */ /* 0x000fe20000000f00 */
[----:B------:R1:W-:Y:S01]  /*00c0*/  STL.64 [R1], R12 ;  /* 0x0000000c01007387 */ /* 0x0003e20000100a00 */
[----:B------:R-:W5:Y:S01]  /*00d0*/  LDCU.64 UR8, c[0x4][0x8] ;  /* 0x01000100ff0877ac */ /* 0x000f620008000a00 */
[----:B0-----:R-:W-:-:S04]  /*00e0*/  IMAD R11, R11, UR7, R10 ;  /* 0x000000070b0b7c24 */ /* 0x001fc8000f8e020a */
[----:B---3--:R-:W-:-:S06]  /*00f0*/  IMAD.WIDE R2, R11, 0x4, R2 ;  /* 0x000000040b027825 */ /* 0x008fcc00078e0202 */
[----:B----4-:R-:W3:Y:S01]  /*0100*/  LDG.E R2, desc[UR4][R2.64] ;  /* 0x0000000402027981 */ /* 0x010ee2000c1e1900 */
[----:B------:R-:W0:Y:S01]  /*0110*/  LDCU UR4, c[0x0][0x2f8] ;  /* 0x00005f00ff0477ac */ /* 0x000e220008000800 */
[----:B------:R1:W4:Y:S02]  /*0120*/  LDC.64 R8, c[0x4][R0] ;  /* 0x0100000000087b82 */ /* 0x0003240000000a00 */
[----:B------:R1:W-:Y:S01]  /*0130*/  STL.64 [R1+0x8], R10 ;  /* 0x0000080a01007387 */ /* 0x0003e20000100a00 */
[----:B-----5:R-:W-:Y:S01]  /*0140*/  IMAD.U32 R4, RZ, RZ, UR8 ;  /* 0x00000008ff047e24 */ /* 0x020fe2000f8e00ff */
[----:B------:R-:W-:Y:S02]  /*0150*/  MOV R5, UR9 ;  /* 0x0000000900057c02 */ /* 0x000fe40008000f00 */
[----:B0-----:R-:W-:-:S04]  /*0160*/  IADD3 R6, P0, PT, R1, UR4, RZ ;  /* 0x0000000401067c10 */ /* 0x001fc8000ff1e0ff */
[----:B--2---:R-:W-:Y:S01]  /*0170*/  IADD3.X R7, PT, PT, RZ, UR6, RZ, P0, !PT ;  /* 0x00000006ff077c10 */ /* 0x004fe200087fe4ff */
[----:B---34-:R1:W-:Y:S08]  /*0180*/  STL [R1+0x10], R2 ;  /* 0x0000100201007387 */ /* 0x0183f00000100800 */
[----:B------:R-:W-:-:S07]  /*0190*/  LEPC R20, `(.L_x_0) ;  /* 0x000000001014794e */ /* 0x000fce0000000000 */
[----:B-1----:R-:W-:Y:S05]  /*01a0*/  CALL.ABS.NOINC R8 ;  /* 0x0000000008007343 */ /* 0x002fea0003c00000 */
.L_x_0:
[----:B------:R-:W-:Y:S05]  /*01b0*/  EXIT ;  /* 0x000000000000794d */ /* 0x000fea0003800000 */
.L_x_1:
[----:B------:R-:W-:-:S00]  /*01c0*/  BRA `(.L_x_1) ;  /* 0xfffffffc00fc7947 */ /* 0x000fc0000383ffff */
[----:B------:R-:W-:-:S00]  /*01d0*/  NOP ;  /* 0x0000000000007918 */ /* 0x000fc00000000000 */
        /* <DEDUP_REMOVED lines=10> */
.L_x_2:


//--------------------- .nv.global.init           --------------------------
	.section	.nv.global.init,"aw",@progbits
.nv.global.init:
	.type		$str,@object
	.size		$str,(.L_0 - $str)
$str:
        /*0000*/ 	.byte	0x62, 0x6c, 0x6f, 0x63, 0x6b, 0x49, 0x64, 0x78, 0x2e, 0x78, 0x3a, 0x20, 0x25, 0x64, 0x2c, 0x62
        /*0010*/ 	.byte	0x6c, 0x6f, 0x63, 0x6b, 0x49, 0x64, 0x78, 0x2e, 0x79, 0x3a, 0x20, 0x25, 0x64, 0x2c, 0x20, 0x74
        /*0020*/ 	.byte	0x68, 0x72, 0x65, 0x61, 0x64, 0x49, 0x64, 0x78, 0x2e, 0x78, 0x20, 0x3a, 0x20, 0x25, 0x64, 0x2c
        /*0030*/ 	.byte	0x20, 0x67, 0x69, 0x64, 0x20, 0x3a, 0x20, 0x25, 0x64, 0x2c, 0x20, 0x2d, 0x20, 0x20, 0x76, 0x61
        /*0040*/ 	.byte	0x6c, 0x75, 0x65, 0x20, 0x3a, 0x20, 0x25, 0x64, 0x20, 0x0a, 0x20, 0x00
.L_0:


//--------------------- .nv.shared.reserved.0     --------------------------
	.section	.nv.shared.reserved.0,"aw",@nobits
	.weak		__nv_reservedSMEM_offset_0_alias
	.size		__nv_reservedSMEM_offset_0_alias, 0, 64
	.other		__nv_reservedSMEM_offset_0_alias,@"STO_CUDA_RESERVED_SHARED STV_DEFAULT"
__nv_reservedSMEM_offset_0_alias:
	.zero		0
	.zero		64


//--------------------- .nv.constant0._Z24unique_gid_2DcalculationPi --------------------------
	.section	.nv.constant0._Z24unique_gid_2DcalculationPi,"a",@progbits
	.sectionflags	@""
	.align	4
.nv.constant0._Z24unique_gid_2DcalculationPi:
	.zero		904


//--------------------- SYMBOLS --------------------------

	.type		.nv.reservedSmem.offset0,@object
	.size		.nv.reservedSmem.offset0,0x4
	.type		vprintf,@function
